	.headerflags	@"EF_CUDA_TEXMODE_UNIFIED EF_CUDA_64BIT_ADDRESS EF_CUDA_ACCELERATORS EF_CUDA_SM90 EF_CUDA_VIRTUAL_SM(EF_CUDA_SM90)"
	.elftype	@"ET_EXEC"


//--------------------- .nv.info                  --------------------------
	.section	.nv.info,"",@"SHT_CUDA_INFO"
	.align	4


	//----- nvinfo : EIATTR_REGCOUNT
	.align		4
        /*0000*/ 	.byte	0x04, 0x2f
        /*0002*/ 	.short	(.L_3 - .L_2)
	.align		4
.L_2:
        /*0004*/ 	.word	index@(triton_poi_fused__native_batch_norm_legit_no_training_add_relu_24)
        /*0008*/ 	.word	0x0000002c


	//----- nvinfo : EIATTR_MIN_STACK_SIZE
	.align		4
.L_3:
        /*000c*/ 	.byte	0x04, 0x12
        /*000e*/ 	.short	(.L_5 - .L_4)
	.align		4
.L_4:
        /*0010*/ 	.word	index@(triton_poi_fused__native_batch_norm_legit_no_training_add_relu_24)
        /*0014*/ 	.word	0x00000000


	//----- nvinfo : EIATTR_FRAME_SIZE
	.align		4
.L_5:
        /*0018*/ 	.byte	0x04, 0x11
        /*001a*/ 	.short	(.L_7 - .L_6)
	.align		4
.L_6:
        /*001c*/ 	.word	index@(triton_poi_fused__native_batch_norm_legit_no_training_add_relu_24)
        /*0020*/ 	.word	0x00000000


	//----- nvinfo : EIATTR_MIN_STACK_SIZE
	.align		4
.L_7:
        /*0024*/ 	.byte	0x04, 0x12
        /*0026*/ 	.short	(.L_9 - .L_8)
	.align		4
.L_8:
        /*0028*/ 	.word	index@(triton_poi_fused__native_batch_norm_legit_no_training_add_relu_24)
        /*002c*/ 	.word	0x00000000
.L_9:


//--------------------- .nv.info.triton_poi_fused__native_batch_norm_legit_no_training_add_relu_24 --------------------------
	.section	.nv.info.triton_poi_fused__native_batch_norm_legit_no_training_add_relu_24,"",@"SHT_CUDA_INFO"
	.sectionflags	@""
	.align	4


	//----- nvinfo : EIATTR_CUDA_API_VERSION
	.align		4
        /*0000*/ 	.byte	0x04, 0x37
        /*0002*/ 	.short	(.L_11 - .L_10)
.L_10:
        /*0004*/ 	.word	0x0000007c


	//----- nvinfo : EIATTR_KPARAM_INFO
	.align		4
.L_11:
        /*0008*/ 	.byte	0x04, 0x17
        /*000a*/ 	.short	(.L_13 - .L_12)
.L_12:
        /*000c*/ 	.word	0x00000000
        /*0010*/ 	.short	0x0008
        /*0012*/ 	.short	0x003c
        /*0014*/ 	.byte	0x00, 0xf0, 0x11, 0x00


	//----- nvinfo : EIATTR_KPARAM_INFO
	.align		4
.L_13:
        /*0018*/ 	.byte	0x04, 0x17
        /*001a*/ 	.short	(.L_15 - .L_14)
.L_14:
        /*001c*/ 	.word	0x00000000
        /*0020*/ 	.short	0x0007
        /*0022*/ 	.short	0x0038
        /*0024*/ 	.byte	0x00, 0xf0, 0x11, 0x00


	//----- nvinfo : EIATTR_KPARAM_INFO
	.align		4
.L_15:
        /*0028*/ 	.byte	0x04, 0x17
        /*002a*/ 	.short	(.L_17 - .L_16)
.L_16:
        /*002c*/ 	.word	0x00000000
        /*0030*/ 	.short	0x0006
        /*0032*/ 	.short	0x0030
        /*0034*/ 	.byte	0x00, 0xf4, 0x21, 0x00


	//----- nvinfo : EIATTR_KPARAM_INFO
	.align		4
.L_17:
        /*0038*/ 	.byte	0x04, 0x17
        /*003a*/ 	.short	(.L_19 - .L_18)
.L_18:
        /*003c*/ 	.word	0x00000000
        /*0040*/ 	.short	0x0005
        /*0042*/ 	.short	0x0028
        /*0044*/ 	.byte	0x00, 0xf4, 0x21, 0x00


	//----- nvinfo : EIATTR_KPARAM_INFO
	.align		4
.L_19:
        /*0048*/ 	.byte	0x04, 0x17
        /*004a*/ 	.short	(.L_21 - .L_20)
.L_20:
        /*004c*/ 	.word	0x00000000
        /*0050*/ 	.short	0x0004
        /*0052*/ 	.short	0x0020
        /*0054*/ 	.byte	0x00, 0xf4, 0x21, 0x00


	//----- nvinfo : EIATTR_KPARAM_INFO
	.align		4
.L_21:
        /*0058*/ 	.byte	0x04, 0x17
        /*005a*/ 	.short	(.L_23 - .L_22)
.L_22:
        /*005c*/ 	.word	0x00000000
        /*0060*/ 	.short	0x0003
        /*0062*/ 	.short	0x0018
        /*0064*/ 	.byte	0x00, 0xf4, 0x21, 0x00


	//----- nvinfo : EIATTR_KPARAM_INFO
	.align		4
.L_23:
        /*0068*/ 	.byte	0x04, 0x17
        /*006a*/ 	.short	(.L_25 - .L_24)
.L_24:
        /*006c*/ 	.word	0x00000000
        /*0070*/ 	.short	0x0002
        /*0072*/ 	.short	0x0010
        /*0074*/ 	.byte	0x00, 0xf4, 0x21, 0x00


	//----- nvinfo : EIATTR_KPARAM_INFO
	.align		4
.L_25:
        /*0078*/ 	.byte	0x04, 0x17
        /*007a*/ 	.short	(.L_27 - .L_26)
.L_26:
        /*007c*/ 	.word	0x00000000
        /*0080*/ 	.short	0x0001
        /*0082*/ 	.short	0x0008
        /*0084*/ 	.byte	0x00, 0xf4, 0x21, 0x00


	//----- nvinfo : EIATTR_KPARAM_INFO
	.align		4
.L_27:
        /*0088*/ 	.byte	0x04, 0x17
        /*008a*/ 	.short	(.L_29 - .L_28)
.L_28:
        /*008c*/ 	.word	0x00000000
        /*0090*/ 	.short	0x0000
        /*0092*/ 	.short	0x0000
        /*0094*/ 	.byte	0x00, 0xf4, 0x21, 0x00


	//----- nvinfo : EIATTR_SPARSE_MMA_MASK
	.align		4
.L_29:
        /*0098*/ 	.byte	0x03, 0x50
        /*009a*/ 	.short	0x0000


	//----- nvinfo : EIATTR_MAXREG_COUNT
	.align		4
        /*009c*/ 	.byte	0x03, 0x1b
        /*009e*/ 	.short	0x00ff


	//----- nvinfo : EIATTR_EXIT_INSTR_OFFSETS
	.align		4
        /*00a0*/ 	.byte	0x04, 0x1c
        /*00a2*/ 	.short	(.L_31 - .L_30)


	//   ....[0]....
.L_30:
        /*00a4*/ 	.word	0x00001030


	//   ....[1]....
        /*00a8*/ 	.word	0x00001080


	//----- nvinfo : EIATTR_REQNTID
	.align		4
.L_31:
        /*00ac*/ 	.byte	0x04, 0x10
        /*00ae*/ 	.short	(.L_33 - .L_32)
.L_32:
        /*00b0*/ 	.word	0x00000080
        /*00b4*/ 	.word	0x00000001
        /*00b8*/ 	.word	0x00000001


	//----- nvinfo : EIATTR_CBANK_PARAM_SIZE
	.align		4
.L_33:
        /*00bc*/ 	.byte	0x03, 0x19
        /*00be*/ 	.short	0x0040


	//----- nvinfo : EIATTR_PARAM_CBANK
	.align		4
        /*00c0*/ 	.byte	0x04, 0x0a
        /*00c2*/ 	.short	(.L_35 - .L_34)
	.align		4
.L_34:
        /*00c4*/ 	.word	index@(.nv.constant0.triton_poi_fused__native_batch_norm_legit_no_training_add_relu_24)
        /*00c8*/ 	.short	0x0210
        /*00ca*/ 	.short	0x0040


	//----- nvinfo : EIATTR_SW_WAR
	.align		4
.L_35:
        /*00cc*/ 	.byte	0x04, 0x36
        /*00ce*/ 	.short	(.L_37 - .L_36)
.L_36:
        /*00d0*/ 	.word	0x00000008
.L_37:


//--------------------- .nv.callgraph             --------------------------
	.section	.nv.callgraph,"",@"SHT_CUDA_CALLGRAPH"
	.align	4
	.sectionentsize	8
	.align		4
        /*0000*/ 	.word	0x00000000
	.align		4
        /*0004*/ 	.word	0xffffffff
	.align		4
        /*0008*/ 	.word	0x00000000
	.align		4
        /*000c*/ 	.word	0xfffffffe
	.align		4
        /*0010*/ 	.word	0x00000000
	.align		4
        /*0014*/ 	.word	0xfffffffd
	.align		4
        /*0018*/ 	.word	0x00000000
	.align		4
        /*001c*/ 	.word	0xfffffffc


//--------------------- .nv.constant4             --------------------------
	.section	.nv.constant4,"a",@progbits
	.align	8
	.align		8
.nv.constant4:
        /*0000*/ 	.dword	_$_str
	.align		8
        /*0008*/ 	.dword	_$_str_$_2


//--------------------- .text.triton_poi_fused__native_batch_norm_legit_no_training_add_relu_24 --------------------------
	.section	.text.triton_poi_fused__native_batch_norm_legit_no_training_add_relu_24,"ax",@progbits
	.sectionflags	@"SHF_BARRIERS=1"
	.align	128
        .global         triton_poi_fused__native_batch_norm_legit_no_training_add_relu_24
        .type           triton_poi_fused__native_batch_norm_legit_no_training_add_relu_24,@function
        .size           triton_poi_fused__native_batch_norm_legit_no_training_add_relu_24,(.L_x_1 - triton_poi_fused__native_batch_norm_legit_no_training_add_relu_24)
        .other          triton_poi_fused__native_batch_norm_legit_no_training_add_relu_24,@"STO_CUDA_ENTRY STV_DEFAULT"
triton_poi_fused__native_batch_norm_legit_no_training_add_relu_24:
.text.triton_poi_fused__native_batch_norm_legit_no_training_add_relu_24:
[----:B------:R-:W0:Y:S01]  /*0000*/  LDC R1, c[0x0][0x28] ;  /* 0x00000a00ff017b82 */ /* 0x000e220000000800 */
[----:B------:R-:W1:Y:S07]  /*0010*/  S2R R38, SR_TID.X ;  /* 0x0000000000267919 */ /* 0x000e6e0000002100 */
[----:B------:R-:W2:Y:S01]  /*0020*/  LDC.64 R30, c[0x0][0x220] ;  /* 0x00008800ff1e7b82 */ /* 0x000ea20000000a00 */
[----:B------:R-:W-:Y:S02]  /*0030*/  CS2R R8, SRZ ;  /* 0x0000000000087805 */ /* 0x000fe4000001ff00 */
[----:B------:R-:W-:Y:S01]  /*0040*/  CS2R R10, SRZ ;  /* 0x00000000000a7805 */ /* 0x000fe2000001ff00 */
[----:B------:R-:W3:Y:S01]  /*0050*/  S2R R3, SR_CTAID.X ;  /* 0x0000000000037919 */ /* 0x000ee20000002500 */
[----:B------:R-:W-:Y:S01]  /*0060*/  ULDC.64 UR6, c[0x0][0x208] ;  /* 0x0000820000067ab9 */ /* 0x000fe20000000a00 */
[----:B------:R-:W4:Y:S02]  /*0070*/  S2R R2, SR_CTAID.Y ;  /* 0x0000000000027919 */ /* 0x000f240000002600 */
[----:B------:R-:W5:Y:S08]  /*0080*/  LDC.64 R32, c[0x0][0x218] ;  /* 0x00008600ff207b82 */ /* 0x000f700000000a00 */
[----:B------:R-:W5:Y:S01]  /*0090*/  LDC.64 R40, c[0x0][0x210] ;  /* 0x00008400ff287b82 */ /* 0x000f620000000a00 */
[----:B-1----:R-:W-:-:S02]  /*00a0*/  IMAD.SHL.U32 R0, R38, 0x4, RZ ;  /* 0x0000000426007824 */ /* 0x002fc400078e00ff */
[----:B---3--:R-:W-:-:S03]  /*00b0*/  IMAD.SHL.U32 R3, R3, 0x400, RZ ;  /* 0x0000040003037824 */ /* 0x008fc600078e00ff */
[----:B------:R-:W-:-:S04]  /*00c0*/  LOP3.LUT R0, R0, 0x1fc, RZ, 0xc0, !PT ;  /* 0x000001fc00007812 */ /* 0x000fc800078ec0ff */
[----:B------:R-:W-:-:S04]  /*00d0*/  LOP3.LUT R35, R3, R0, RZ, 0xfc, !PT ;  /* 0x0000000003237212 */ /* 0x000fc800078efcff */
[C---:B------:R-:W-:Y:S01]  /*00e0*/  ISETP.GE.AND P4, PT, R35.reuse, 0x400, PT ;  /* 0x000004002300780c */ /* 0x040fe20003f86270 */
[----:B--2---:R-:W-:-:S12]  /*00f0*/  IMAD.WIDE R30, R35, 0x4, R30 ;  /* 0x00000004231e7825 */ /* 0x004fd800078e021e */
[----:B------:R-:W2:Y:S01]  /*0100*/  @!P4 LDG.E.EL.128 R8, desc[UR6][R30.64] ;  /* 0x000000061e08c981 */ /* 0x000ea2000c2e1d00 */
[----:B------:R-:W-:Y:S02]  /*0110*/  LOP3.LUT R5, R3, 0x200, R0, 0xfe, !PT ;  /* 0x0000020003057812 */ /* 0x000fe400078efe00 */
[----:B------:R-:W-:Y:S02]  /*0120*/  CS2R R24, SRZ ;  /* 0x0000000000187805 */ /* 0x000fe4000001ff00 */
[C---:B----4-:R-:W-:Y:S02]  /*0130*/  ISETP.GE.AND P0, PT, R2.reuse, 0x100, PT ;  /* 0x000001000200780c */ /* 0x050fe40003f06270 */
[----:B------:R-:W-:Y:S02]  /*0140*/  CS2R R26, SRZ ;  /* 0x00000000001a7805 */ /* 0x000fe4000001ff00 */
[C---:B------:R-:W-:Y:S01]  /*0150*/  ISETP.GE.AND P3, PT, R5.reuse, 0x400, PT ;  /* 0x000004000500780c */ /* 0x040fe20003f66270 */
[----:B------:R-:W-:Y:S01]  /*0160*/  IMAD R28, R2, 0x400, R5 ;  /* 0x00000400021c7824 */ /* 0x000fe200078e0205 */
[----:B------:R-:W-:-:S02]  /*0170*/  ISETP.LT.AND P1, PT, R5, 0x400, !P0 ;  /* 0x000004000500780c */ /* 0x000fc40004721270 */
[----:B------:R-:W-:Y:S02]  /*0180*/  CS2R R16, SRZ ;  /* 0x0000000000107805 */ /* 0x000fe4000001ff00 */
[----:B------:R-:W-:Y:S01]  /*0190*/  CS2R R18, SRZ ;  /* 0x0000000000127805 */ /* 0x000fe2000001ff00 */
[----:B-----5:R-:W-:-:S04]  /*01a0*/  IMAD.WIDE R32, R35, 0x4, R32 ;  /* 0x0000000423207825 */ /* 0x020fc800078e0220 */
[----:B0-----:R-:W-:Y:S01]  /*01b0*/  IMAD.WIDE R4, R28, 0x4, R40 ;  /* 0x000000041c047825 */ /* 0x001fe200078e0228 */
[----:B------:R-:W-:Y:S01]  /*01c0*/  ISETP.LT.AND P2, PT, R35, 0x400, !P0 ;  /* 0x000004002300780c */ /* 0x000fe20004741270 */
[----:B------:R-:W3:Y:S04]  /*01d0*/  @!P3 LDG.E.EL.128 R24, desc[UR6][R32.64+0x800] ;  /* 0x000800062018b981 */ /* 0x000ee8000c2e1d00 */
[----:B------:R0:W3:Y:S01]  /*01e0*/  @P1 LDG.E.EL.128 R16, desc[UR6][R4.64] ;  /* 0x0000000604101981 */ /* 0x0000e2000c2e1d00 */
[----:B------:R-:W-:Y:S02]  /*01f0*/  LEA R29, R2, R35, 0xa ;  /* 0x00000023021d7211 */ /* 0x000fe400078e50ff */
[----:B------:R-:W-:Y:S02]  /*0200*/  CS2R R20, SRZ ;  /* 0x0000000000147805 */ /* 0x000fe4000001ff00 */
[----:B------:R-:W-:-:S02]  /*0210*/  CS2R R22, SRZ ;  /* 0x0000000000167805 */ /* 0x000fc4000001ff00 */
[----:B------:R-:W-:Y:S02]  /*0220*/  CS2R R12, SRZ ;  /* 0x00000000000c7805 */ /* 0x000fe4000001ff00 */
[----:B------:R-:W-:Y:S01]  /*0230*/  CS2R R14, SRZ ;  /* 0x00000000000e7805 */ /* 0x000fe2000001ff00 */
[----:B------:R-:W-:Y:S01]  /*0240*/  IMAD.WIDE R40, R29, 0x4, R40 ;  /* 0x000000041d287825 */ /* 0x000fe200078e0228 */
[----:B------:R1:W4:Y:S04]  /*0250*/  @!P4 LDG.E.EL.128 R20, desc[UR6][R32.64] ;  /* 0x000000062014c981 */ /* 0x000328000c2e1d00 */
[----:B------:R5:W4:Y:S01]  /*0260*/  @P2 LDG.E.EL.128 R12, desc[UR6][R40.64] ;  /* 0x00000006280c2981 */ /* 0x000b22000c2e1d00 */
[----:B0-----:R-:W-:Y:S02]  /*0270*/  CS2R R4, SRZ ;  /* 0x0000000000047805 */ /* 0x001fe4000001ff00 */
[----:B------:R-:W-:-:S06]  /*0280*/  CS2R R6, SRZ ;  /* 0x0000000000067805 */ /* 0x000fcc000001ff00 */
[----:B------:R3:W3:Y:S01]  /*0290*/  @!P3 LDG.E.EL.128 R4, desc[UR6][R30.64+0x800] ;  /* 0x000800061e04b981 */ /* 0x0006e2000c2e1d00 */
[----:B-1----:R-:W-:Y:S01]  /*02a0*/  IMAD.MOV.U32 R33, RZ, RZ, 0x3e800000 ;  /* 0x3e800000ff217424 */ /* 0x002fe200078e00ff */
[----:B------:R-:W-:Y:S01]  /*02b0*/  LOP3.LUT R3, R3, 0x7f, R38, 0xf8, !PT ;  /* 0x0000007f03037812 */ /* 0x000fe200078ef826 */
[----:B-----5:R-:W0:Y:S08]  /*02c0*/  LDC.64 R40, c[0x0][0x228] ;  /* 0x00008a00ff287b82 */ /* 0x020e300000000a00 */
[----:B------:R-:W1:Y:S01]  /*02d0*/  LDC.64 R38, c[0x0][0x230] ;  /* 0x00008c00ff267b82 */ /* 0x000e620000000a00 */
[----:B--2---:R-:W-:Y:S01]  /*02e0*/  FADD R8, R8, 9.9999997473787516356e-06 ;  /* 0x3727c5ac08087421 */ /* 0x004fe20000000000 */
[----:B------:R-:W-:-:S03]  /*02f0*/  FADD R36, R9, 9.9999997473787516356e-06 ;  /* 0x3727c5ac09247421 */ /* 0x000fc60000000000 */
[----:B------:R-:W2:Y:S08]  /*0300*/  MUFU.SQRT R34, R8 ;  /* 0x0000000800227308 */ /* 0x000eb00000002000 */
[----:B------:R-:W5:Y:S01]  /*0310*/  MUFU.SQRT R36, R36 ;  /* 0x0000002400247308 */ /* 0x000f620000002000 */
[C---:B--2---:R-:W-:Y:S02]  /*0320*/  FSETP.GT.AND P6, PT, R34.reuse, 8.50705917302346158658e+37, PT ;  /* 0x7e8000002200780b */ /* 0x044fe40003fc4000 */
[----:B------:R-:W-:Y:S01]  /*0330*/  FSETP.GEU.AND P5, PT, R34, 1.175494350822287508e-38, PT ;  /* 0x008000002200780b */ /* 0x000fe20003fae000 */
[----:B------:R-:W-:Y:S01]  /*0340*/  FADD R9, R10, 9.9999997473787516356e-06 ;  /* 0x3727c5ac0a097421 */ /* 0x000fe20000000000 */
[----:B------:R-:W-:-:S05]  /*0350*/  FSEL R8, R33, 1, P6 ;  /* 0x3f80000021087808 */ /* 0x000fca0003000000 */
[----:B------:R-:W2:Y:S04]  /*0360*/  MUFU.SQRT R9, R9 ;  /* 0x0000000900097308 */ /* 0x000ea80000002000 */
[----:B------:R-:W-:Y:S01]  /*0370*/  @P6 FMUL R34, R34, 0.25 ;  /* 0x3e80000022226820 */ /* 0x000fe20000400000 */
[----:B-----5:R-:W-:Y:S01]  /*0380*/  FSETP.GT.AND P6, PT, R36, 8.50705917302346158658e+37, PT ;  /* 0x7e8000002400780b */ /* 0x020fe20003fc4000 */
[----:B------:R-:W-:Y:S02]  /*0390*/  @!P5 FMUL R8, R8, 16777216 ;  /* 0x4b8000000808d820 */ /* 0x000fe40000400000 */
[----:B------:R-:W-:Y:S01]  /*03a0*/  @!P5 FMUL R34, R34, 16777216 ;  /* 0x4b8000002222d820 */ /* 0x000fe20000400000 */
[----:B------:R-:W-:Y:S02]  /*03b0*/  FSETP.GEU.AND P5, PT, R36, 1.175494350822287508e-38, PT ;  /* 0x008000002400780b */ /* 0x000fe40003fae000 */
[----:B------:R-:W-:-:S07]  /*03c0*/  FSEL R10, R33, 1, P6 ;  /* 0x3f800000210a7808 */ /* 0x000fce0003000000 */
[----:B------:R-:W-:Y:S01]  /*03d0*/  @P6 FMUL R36, R36, 0.25 ;  /* 0x3e80000024246820 */ /* 0x000fe20000400000 */
[----:B--2---:R-:W-:-:S03]  /*03e0*/  FSETP.GT.AND P6, PT, R9, 8.50705917302346158658e+37, PT ;  /* 0x7e8000000900780b */ /* 0x004fc60003fc4000 */
[----:B------:R-:W-:Y:S01]  /*03f0*/  @!P5 FMUL R36, R36, 16777216 ;  /* 0x4b8000002424d820 */ /* 0x000fe20000400000 */
[----:B------:R-:W-:Y:S01]  /*0400*/  @!P5 FMUL R10, R10, 16777216 ;  /* 0x4b8000000a0ad820 */ /* 0x000fe20000400000 */
[----:B------:R-:W-:Y:S01]  /*0410*/  FSETP.GEU.AND P5, PT, R9, 1.175494350822287508e-38, PT ;  /* 0x008000000900780b */ /* 0x000fe20003fae000 */
[----:B---3--:R-:W-:-:S07]  /*0420*/  FADD R30, -R27, R19 ;  /* 0x000000131b1e7221 */ /* 0x008fce0000000100 */
[----:B------:R-:W-:Y:S01]  /*0430*/  @P6 FMUL R9, R9, 0.25 ;  /* 0x3e80000009096820 */ /* 0x000fe20000400000 */
[----:B------:R-:W2:Y:S01]  /*0440*/  MUFU.RCP R37, R36 ;  /* 0x0000002400257308 */ /* 0x000ea20000001000 */
[----:B------:R-:W-:-:S03]  /*0450*/  FADD R16, -R24, R16 ;  /* 0x0000001018107221 */ /* 0x000fc60000000100 */
[----:B------:R-:W-:-:S04]  /*0460*/  @!P5 FMUL R9, R9, 16777216 ;  /* 0x4b8000000909d820 */ /* 0x000fc80000400000 */
[----:B------:R-:W3:Y:S01]  /*0470*/  MUFU.RCP R27, R34 ;  /* 0x00000022001b7308 */ /* 0x000ee20000001000 */
[----:B------:R-:W-:Y:S01]  /*0480*/  FADD R19, R11, 9.9999997473787516356e-06 ;  /* 0x3727c5ac0b137421 */ /* 0x000fe20000000000 */
[----:B------:R-:W-:-:S06]  /*0490*/  FSEL R11, R33, 1, P6 ;  /* 0x3f800000210b7808 */ /* 0x000fcc0003000000 */
[----:B------:R5:W0:Y:S01]  /*04a0*/  MUFU.RCP R24, R9 ;  /* 0x0000000900187308 */ /* 0x000a220000001000 */
[----:B------:R-:W-:Y:S01]  /*04b0*/  @!P5 FMUL R11, R11, 16777216 ;  /* 0x4b8000000b0bd820 */ /* 0x000fe20000400000 */
[----:B------:R-:W-:Y:S01]  /*04c0*/  FADD R31, -R26, R18 ;  /* 0x000000121a1f7221 */ /* 0x000fe20000000100 */
[----:B------:R-:W-:Y:S01]  /*04d0*/  FADD R32, -R25, R17 ;  /* 0x0000001119207221 */ /* 0x000fe20000000100 */
[----:B--2---:R-:W-:Y:S01]  /*04e0*/  FMUL R18, R37, R10 ;  /* 0x0000000a25127220 */ /* 0x004fe20000400000 */
[----:B----4-:R-:W-:Y:S01]  /*04f0*/  FADD R23, -R23, R15 ;  /* 0x0000000f17177221 */ /* 0x010fe20000000100 */
[----:B------:R-:W-:Y:S01]  /*0500*/  FADD R22, -R22, R14 ;  /* 0x0000000e16167221 */ /* 0x000fe20000000100 */
[----:B------:R-:W-:Y:S01]  /*0510*/  FADD R21, -R21, R13 ;  /* 0x0000000d15157221 */ /* 0x000fe20000000100 */
[----:B------:R-:W-:Y:S01]  /*0520*/  FADD R20, -R20, R12 ;  /* 0x0000000c14147221 */ /* 0x000fe20000000100 */
[----:B---3--:R-:W-:Y:S01]  /*0530*/  FMUL R17, R27, R8 ;  /* 0x000000081b117220 */ /* 0x008fe20000400000 */
[----:B-----5:R-:W-:-:S02]  /*0540*/  CS2R R8, SRZ ;  /* 0x0000000000087805 */ /* 0x020fc4000001ff00 */
[----:B------:R-:W-:Y:S02]  /*0550*/  CS2R R12, SRZ ;  /* 0x00000000000c7805 */ /* 0x000fe4000001ff00 */
[----:B------:R-:W-:Y:S01]  /*0560*/  CS2R R14, SRZ ;  /* 0x00000000000e7805 */ /* 0x000fe2000001ff00 */
[----:B-1----:R-:W-:-:S04]  /*0570*/  IMAD.WIDE R26, R35, 0x4, R38 ;  /* 0x00000004231a7825 */ /* 0x002fc800078e0226 */
[----:B0-----:R-:W-:Y:S01]  /*0580*/  FMUL R37, R24, R11 ;  /* 0x0000000b18257220 */ /* 0x001fe20000400000 */
[----:B------:R-:W-:Y:S01]  /*0590*/  CS2R R10, SRZ ;  /* 0x00000000000a7805 */ /* 0x000fe2000001ff00 */
[----:B------:R-:W-:Y:S01]  /*05a0*/  IMAD.WIDE R24, R35, 0x4, R40 ;  /* 0x0000000423187825 */ /* 0x000fe200078e0228 */
[----:B------:R-:W2:Y:S01]  /*05b0*/  @!P4 LDG.E.EL.128 R12, desc[UR6][R26.64] ;  /* 0x000000061a0cc981 */ /* 0x000ea2000c2e1d00 */
[----:B------:R-:W0:Y:S02]  /*05c0*/  MUFU.SQRT R19, R19 ;  /* 0x0000001300137308 */ /* 0x000e240000002000 */
[----:B------:R-:W-:Y:S01]  /*05d0*/  FADD R5, R5, 9.9999997473787516356e-06 ;  /* 0x3727c5ac05057421 */ /* 0x000fe20000000000 */
[----:B------:R-:W-:Y:S01]  /*05e0*/  FADD R6, R6, 9.9999997473787516356e-06 ;  /* 0x3727c5ac06067421 */ /* 0x000fe20000000000 */
[----:B------:R-:W2:Y:S01]  /*05f0*/  @!P4 LDG.E.EL.128 R8, desc[UR6][R24.64] ;  /* 0x000000061808c981 */ /* 0x000ea2000c2e1d00 */
[----:B------:R-:W1:Y:S01]  /*0600*/  LDC.64 R38, c[0x0][0x238] ;  /* 0x00008e00ff267b82 */ /* 0x000e620000000a00 */
[----:B0-----:R-:W-:-:S02]  /*0610*/  FSETP.GT.AND P6, PT, R19, 8.50705917302346158658e+37, PT ;  /* 0x7e8000001300780b */ /* 0x001fc40003fc4000 */
[----:B------:R-:W-:-:S11]  /*0620*/  FSETP.GEU.AND P5, PT, R19, 1.175494350822287508e-38, PT ;  /* 0x008000001300780b */ /* 0x000fd60003fae000 */
[----:B------:R-:W-:-:S04]  /*0630*/  @P6 FMUL R19, R19, 0.25 ;  /* 0x3e80000013136820 */ /* 0x000fc80000400000 */
[----:B------:R-:W-:-:S06]  /*0640*/  @!P5 FMUL R19, R19, 16777216 ;  /* 0x4b8000001313d820 */ /* 0x000fcc0000400000 */
[----:B------:R-:W0:Y:S01]  /*0650*/  MUFU.RCP R19, R19 ;  /* 0x0000001300137308 */ /* 0x000e220000001000 */
[----:B------:R-:W-:-:S05]  /*0660*/  FSEL R34, R33, 1, P6 ;  /* 0x3f80000021227808 */ /* 0x000fca0003000000 */
[----:B------:R-:W-:-:S04]  /*0670*/  @!P5 FMUL R34, R34, 16777216 ;  /* 0x4b8000002222d820 */ /* 0x000fc80000400000 */
[----:B0-----:R-:W-:Y:S01]  /*0680*/  FMUL R34, R19, R34 ;  /* 0x0000002213227220 */ /* 0x001fe20000400000 */
[----:B------:R-:W-:-:S04]  /*0690*/  FADD R19, R4, 9.9999997473787516356e-06 ;  /* 0x3727c5ac04137421 */ /* 0x000fc80000000000 */
[----:B------:R-:W0:Y:S08]  /*06a0*/  MUFU.SQRT R4, R19 ;  /* 0x0000001300047308 */ /* 0x000e300000002000 */
[----:B------:R-:W3:Y:S01]  /*06b0*/  MUFU.SQRT R5, R5 ;  /* 0x0000000500057308 */ /* 0x000ee20000002000 */
[C---:B0-----:R-:W-:Y:S02]  /*06c0*/  FSETP.GT.AND P4, PT, R4.reuse, 8.50705917302346158658e+37, PT ;  /* 0x7e8000000400780b */ /* 0x041fe40003f84000 */
[----:B------:R-:W-:Y:S01]  /*06d0*/  FSETP.GEU.AND P5, PT, R4, 1.175494350822287508e-38, PT ;  /* 0x008000000400780b */ /* 0x000fe20003fae000 */
[----:B------:R-:W-:Y:S01]  /*06e0*/  FMUL R35, R17, R20 ;  /* 0x0000001411237220 */ /* 0x000fe20000400000 */
[----:B------:R-:W-:-:S03]  /*06f0*/  FSEL R17, R33, 1, P4 ;  /* 0x3f80000021117808 */ /* 0x000fc60002000000 */
[----:B------:R-:W0:Y:S06]  /*0700*/  MUFU.SQRT R6, R6 ;  /* 0x0000000600067308 */ /* 0x000e2c0000002000 */
[----:B------:R-:W-:Y:S01]  /*0710*/  @P4 FMUL R4, R4, 0.25 ;  /* 0x3e80000004044820 */ /* 0x000fe20000400000 */
[----:B---3--:R-:W-:Y:S01]  /*0720*/  FSETP.GT.AND P4, PT, R5, 8.50705917302346158658e+37, PT ;  /* 0x7e8000000500780b */ /* 0x008fe20003f84000 */
[----:B------:R-:W-:Y:S02]  /*0730*/  @!P5 FMUL R17, R17, 16777216 ;  /* 0x4b8000001111d820 */ /* 0x000fe40000400000 */
[----:B------:R-:W-:Y:S01]  /*0740*/  @!P5 FMUL R4, R4, 16777216 ;  /* 0x4b8000000404d820 */ /* 0x000fe20000400000 */
[----:B------:R-:W-:Y:S01]  /*0750*/  FSETP.GEU.AND P5, PT, R5, 1.175494350822287508e-38, PT ;  /* 0x008000000500780b */ /* 0x000fe20003fae000 */
[----:B------:R-:W-:Y:S01]  /*0760*/  FMUL R20, R18, R21 ;  /* 0x0000001512147220 */ /* 0x000fe20000400000 */
[----:B------:R-:W-:Y:S01]  /*0770*/  FADD R18, R7, 9.9999997473787516356e-06 ;  /* 0x3727c5ac07127421 */ /* 0x000fe20000000000 */
[----:B------:R-:W-:-:S06]  /*0780*/  FSEL R7, R33, 1, P4 ;  /* 0x3f80000021077808 */ /* 0x000fcc0002000000 */
[----:B------:R-:W-:Y:S01]  /*0790*/  @P4 FMUL R5, R5, 0.25 ;  /* 0x3e80000005054820 */ /* 0x000fe20000400000 */
[----:B0-----:R-:W-:-:S03]  /*07a0*/  FSETP.GT.AND P4, PT, R6, 8.50705917302346158658e+37, PT ;  /* 0x7e8000000600780b */ /* 0x001fc60003f84000 */
[----:B------:R-:W-:Y:S01]  /*07b0*/  @!P5 FMUL R5, R5, 16777216 ;  /* 0x4b8000000505d820 */ /* 0x000fe20000400000 */
[----:B------:R-:W-:Y:S01]  /*07c0*/  @!P5 FMUL R7, R7, 16777216 ;  /* 0x4b8000000707d820 */ /* 0x000fe20000400000 */
[----:B------:R-:W-:-:S08]  /*07d0*/  FSETP.GEU.AND P5, PT, R6, 1.175494350822287508e-38, PT ;  /* 0x008000000600780b */ /* 0x000fd00003fae000 */
[----:B------:R-:W-:-:S05]  /*07e0*/  @P4 FMUL R6, R6, 0.25 ;  /* 0x3e80000006064820 */ /* 0x000fca0000400000 */
[----:B------:R-:W-:Y:S01]  /*07f0*/  @!P5 FMUL R6, R6, 16777216 ;  /* 0x4b8000000606d820 */ /* 0x000fe20000400000 */
[----:B------:R-:W-:Y:S02]  /*0800*/  FMUL R19, R37, R22 ;  /* 0x0000001625137220 */ /* 0x000fe40000400000 */
[----:B------:R-:W0:Y:S01]  /*0810*/  MUFU.RCP R22, R5 ;  /* 0x0000000500167308 */ /* 0x000e220000001000 */
[----:B------:R-:W-:-:S07]  /*0820*/  FSEL R21, R33, 1, P4 ;  /* 0x3f80000021157808 */ /* 0x000fce0002000000 */
[----:B------:R-:W3:Y:S01]  /*0830*/  MUFU.RCP R6, R6 ;  /* 0x0000000600067308 */ /* 0x000ee20000001000 */
[----:B------:R-:W-:Y:S01]  /*0840*/  FMUL R36, R34, R23 ;  /* 0x0000001722247220 */ /* 0x000fe20000400000 */
[----:B------:R-:W-:-:S06]  /*0850*/  @!P5 FMUL R21, R21, 16777216 ;  /* 0x4b8000001515d820 */ /* 0x000fcc0000400000 */
[----:B------:R-:W4:Y:S01]  /*0860*/  MUFU.SQRT R18, R18 ;  /* 0x0000001200127308 */ /* 0x000f220000002000 */
[----:B0-----:R-:W-:Y:S01]  /*0870*/  FMUL R37, R22, R7 ;  /* 0x0000000716257220 */ /* 0x001fe20000400000 */
[----:B------:R-:W-:Y:S01]  /*0880*/  CS2R R22, SRZ ;  /* 0x0000000000167805 */ /* 0x000fe2000001ff00 */
[----:B-1----:R-:W-:-:S04]  /*0890*/  IMAD.WIDE R40, R29, 0x4, R38 ;  /* 0x000000041d287825 */ /* 0x002fc800078e0226 */
[----:B---3--:R-:W-:Y:S01]  /*08a0*/  FMUL R34, R6, R21 ;  /* 0x0000001506227220 */ /* 0x008fe20000400000 */
[C---:B----4-:R-:W-:Y:S02]  /*08b0*/  FSETP.GT.AND P4, PT, R18.reuse, 8.50705917302346158658e+37, PT ;  /* 0x7e8000001200780b */ /* 0x050fe40003f84000 */
[C---:B------:R-:W-:Y:S01]  /*08c0*/  FSETP.GEU.AND P5, PT, R18.reuse, 1.175494350822287508e-38, PT ;  /* 0x008000001200780b */ /* 0x040fe20003fae000 */
[----:B------:R-:W0:Y:S10]  /*08d0*/  MUFU.RCP R4, R4 ;  /* 0x0000000400047308 */ /* 0x000e340000001000 */
[----:B------:R-:W-:-:S04]  /*08e0*/  @P4 FMUL R18, R18, 0.25 ;  /* 0x3e80000012124820 */ /* 0x000fc80000400000 */
[----:B------:R-:W-:-:S06]  /*08f0*/  @!P5 FMUL R18, R18, 16777216 ;  /* 0x4b8000001212d820 */ /* 0x000fcc0000400000 */
[----:B------:R-:W1:Y:S01]  /*0900*/  MUFU.RCP R18, R18 ;  /* 0x0000001200127308 */ /* 0x000e620000001000 */
[----:B0-----:R-:W-:Y:S01]  /*0910*/  FMUL R17, R4, R17 ;  /* 0x0000001104117220 */ /* 0x001fe20000400000 */
[----:B------:R-:W-:Y:S02]  /*0920*/  CS2R R4, SRZ ;  /* 0x0000000000047805 */ /* 0x000fe4000001ff00 */
[----:B------:R-:W-:Y:S01]  /*0930*/  CS2R R6, SRZ ;  /* 0x0000000000067805 */ /* 0x000fe2000001ff00 */
[----:B------:R-:W-:-:S05]  /*0940*/  IMAD.WIDE R28, R28, 0x4, R38 ;  /* 0x000000041c1c7825 */ /* 0x000fca00078e0226 */
[----:B------:R0:W3:Y:S02]  /*0950*/  @!P3 LDG.E.EL.128 R4, desc[UR6][R24.64+0x800] ;  /* 0x000800061804b981 */ /* 0x0000e4000c2e1d00 */
[----:B0-----:R-:W-:Y:S01]  /*0960*/  CS2R R24, SRZ ;  /* 0x0000000000187805 */ /* 0x001fe2000001ff00 */
[----:B--2---:R-:W-:Y:S01]  /*0970*/  FFMA R36, R36, R11, R15 ;  /* 0x0000000b24247223 */ /* 0x004fe2000000000f */
[----:B------:R-:W-:Y:S01]  /*0980*/  FFMA R11, R19, R10, R14 ;  /* 0x0000000a130b7223 */ /* 0x000fe2000000000e */
[----:B------:R-:W-:Y:S01]  /*0990*/  FFMA R10, R20, R9, R13 ;  /* 0x00000009140a7223 */ /* 0x000fe2000000000d */
[----:B------:R-:W-:-:S06]  /*09a0*/  CS2R R20, SRZ ;  /* 0x0000000000147805 */ /* 0x000fcc000001ff00 */
[----:B------:R-:W2:Y:S01]  /*09b0*/  @P2 LDG.E.EL.128 R20, desc[UR6][R40.64] ;  /* 0x0000000628142981 */ /* 0x000ea2000c2e1d00 */
[----:B------:R-:W-:Y:S01]  /*09c0*/  FSEL R15, R33, 1, P4 ;  /* 0x3f800000210f7808 */ /* 0x000fe20002000000 */
[----:B------:R-:W-:-:S04]  /*09d0*/  FMUL R33, R17, R16 ;  /* 0x0000001011217220 */ /* 0x000fc80000400000 */
[----:B------:R-:W-:Y:S01]  /*09e0*/  @!P5 FMUL R15, R15, 16777216 ;  /* 0x4b8000000f0fd820 */ /* 0x000fe20000400000 */
[----:B------:R-:W-:-:S03]  /*09f0*/  CS2R R16, SRZ ;  /* 0x0000000000107805 */ /* 0x000fc6000001ff00 */
[----:B-1----:R-:W-:Y:S01]  /*0a00*/  FMUL R15, R18, R15 ;  /* 0x0000000f120f7220 */ /* 0x002fe20000400000 */
[----:B------:R-:W-:-:S06]  /*0a10*/  CS2R R18, SRZ ;  /* 0x0000000000127805 */ /* 0x000fcc000001ff00 */
[----:B------:R0:W3:Y:S02]  /*0a20*/  @!P3 LDG.E.EL.128 R16, desc[UR6][R26.64+0x800] ;  /* 0x000800061a10b981 */ /* 0x0000e4000c2e1d00 */
[----:B0-----:R-:W-:-:S06]  /*0a30*/  CS2R R26, SRZ ;  /* 0x00000000001a7805 */ /* 0x001fcc000001ff00 */
[----:B------:R-:W4:Y:S01]  /*0a40*/  @P1 LDG.E.EL.128 R24, desc[UR6][R28.64] ;  /* 0x000000061c181981 */ /* 0x000f22000c2e1d00 */
[----:B------:R-:W-:Y:S02]  /*0a50*/  FFMA R35, R35, R8, R12 ;  /* 0x0000000823237223 */ /* 0x000fe4000000000c */
[----:B------:R-:W0:Y:S01]  /*0a60*/  S2R R8, SR_TID.X ;  /* 0x0000000000087919 */ /* 0x000e220000002100 */
[----:B------:R-:W1:Y:S01]  /*0a70*/  S2UR UR5, SR_CgaCtaId ;  /* 0x00000000000579c3 */ /* 0x000e620000008800 */
[----:B------:R-:W-:-:S04]  /*0a80*/  SHF.R.S32.HI R9, RZ, 0x1f, R2 ;  /* 0x0000001fff097819 */ /* 0x000fc80000011402 */
[----:B------:R-:W-:-:S05]  /*0a90*/  LEA.HI R12, R9, R2, RZ, 0x6 ;  /* 0x00000002090c7211 */ /* 0x000fca00078f30ff */
[C---:B------:R-:W-:Y:S01]  /*0aa0*/  IMAD.SHL.U32 R9, R12.reuse, 0x400, RZ ;  /* 0x000004000c097824 */ /* 0x040fe200078e00ff */
[----:B------:R-:W-:-:S04]  /*0ab0*/  LOP3.LUT R12, R12, 0xffffffc0, RZ, 0xc0, !PT ;  /* 0xffffffc00c0c7812 */ /* 0x000fc800078ec0ff */
[----:B------:R-:W-:Y:S01]  /*0ac0*/  LOP3.LUT R9, R9, 0xffff0000, RZ, 0xc0, !PT ;  /* 0xffff000009097812 */ /* 0x000fe200078ec0ff */
[----:B------:R-:W-:-:S03]  /*0ad0*/  UMOV UR4, 0x400 ;  /* 0x0000040000047882 */ /* 0x000fc60000000000 */
[----:B------:R-:W-:Y:S01]  /*0ae0*/  IADD3 R2, R9, R2, -R12 ;  /* 0x0000000209027210 */ /* 0x000fe20007ffe80c */
[----:B-1----:R-:W-:-:S06]  /*0af0*/  UPRMT UR4, UR5, 0x654, UR4 ;  /* 0x0000065405047896 */ /* 0x002fcc0008000004 */
[----:B------:R-:W-:Y:S02]  /*0b00*/  LEA R12, R0, UR4, 0x2 ;  /* 0x00000004000c7c11 */ /* 0x000fe4000f8e10ff */
[----:B0-----:R-:W-:-:S04]  /*0b10*/  LOP3.LUT R13, R8, 0x7f, RZ, 0xc0, !PT ;  /* 0x0000007f080d7812 */ /* 0x001fc800078ec0ff */
[----:B------:R-:W-:Y:S01]  /*0b20*/  LEA R0, R13, UR4, 0x2 ;  /* 0x000000040d007c11 */ /* 0x000fe2000f8e10ff */
[----:B------:R-:W-:Y:S01]  /*0b30*/  FMUL R32, R37, R32 ;  /* 0x0000002025207220 */ /* 0x000fe20000400000 */
[----:B------:R-:W-:Y:S01]  /*0b40*/  FMUL R31, R34, R31 ;  /* 0x0000001f221f7220 */ /* 0x000fe20000400000 */
[----:B------:R-:W-:Y:S01]  /*0b50*/  FMUL R30, R15, R30 ;  /* 0x0000001e0f1e7220 */ /* 0x000fe20000400000 */
[C---:B--2---:R-:W-:Y:S01]  /*0b60*/  FSETP.GEU.AND P3, PT, R10.reuse, -R21, PT ;  /* 0x800000150a00720b */ /* 0x044fe20003f6e000 */
[----:B------:R-:W-:Y:S01]  /*0b70*/  FADD R9, R10, R21 ;  /* 0x000000150a097221 */ /* 0x000fe20000000000 */
[----:B------:R-:W-:Y:S01]  /*0b80*/  FSETP.GEU.AND P4, PT, R35, -R20, PT ;  /* 0x800000142300720b */ /* 0x000fe20003f8e000 */
[C---:B------:R-:W-:Y:S01]  /*0b90*/  FADD R10, R11.reuse, R22 ;  /* 0x000000160b0a7221 */ /* 0x040fe20000000000 */
[----:B------:R-:W-:Y:S01]  /*0ba0*/  FSETP.GEU.AND P2, PT, R11, -R22, PT ;  /* 0x800000160b00720b */ /* 0x000fe20003f4e000 */
[----:B------:R-:W-:Y:S01]  /*0bb0*/  FADD R20, R35, R20 ;  /* 0x0000001423147221 */ /* 0x000fe20000000000 */
[C---:B------:R-:W-:Y:S01]  /*0bc0*/  FADD R11, R36.reuse, R23 ;  /* 0x00000017240b7221 */ /* 0x040fe20000000000 */
[----:B------:R-:W-:-:S02]  /*0bd0*/  FSETP.GEU.AND P1, PT, R36, -R23, PT ;  /* 0x800000172400720b */ /* 0x000fc40003f2e000 */
[----:B------:R-:W-:Y:S02]  /*0be0*/  FSEL R9, R9, RZ, P3 ;  /* 0x000000ff09097208 */ /* 0x000fe40001800000 */
[----:B------:R-:W-:Y:S02]  /*0bf0*/  FSEL R8, R20, RZ, P4 ;  /* 0x000000ff14087208 */ /* 0x000fe40002000000 */
[----:B------:R-:W-:Y:S02]  /*0c00*/  FSEL R10, R10, RZ, P2 ;  /* 0x000000ff0a0a7208 */ /* 0x000fe40001000000 */
[----:B------:R-:W-:-:S05]  /*0c10*/  FSEL R11, R11, RZ, P1 ;  /* 0x000000ff0b0b7208 */ /* 0x000fca0000800000 */
[----:B------:R0:W-:Y:S01]  /*0c20*/  STS.128 [R12], R8 ;  /* 0x000000080c007388 */ /* 0x0001e20000000c00 */
[----:B------:R-:W-:Y:S01]  /*0c30*/  BAR.SYNC.DEFER_BLOCKING 0x0 ;  /* 0x0000000000007b1d */ /* 0x000fe20000010000 */
[----:B---3--:R-:W-:Y:S01]  /*0c40*/  FFMA R33, R33, R4, R16 ;  /* 0x0000000421217223 */ /* 0x008fe20000000010 */
[----:B------:R-:W-:Y:S01]  /*0c50*/  FFMA R32, R32, R5, R17 ;  /* 0x0000000520207223 */ /* 0x000fe20000000011 */
[----:B------:R-:W-:Y:S01]  /*0c60*/  FFMA R30, R30, R7, R19 ;  /* 0x000000071e1e7223 */ /* 0x000fe20000000013 */
[----:B------:R-:W-:Y:S01]  /*0c70*/  FFMA R31, R31, R6, R18 ;  /* 0x000000061f1f7223 */ /* 0x000fe20000000012 */
[----:B----4-:R-:W-:-:S03]  /*0c80*/  FADD R4, R33, R24 ;  /* 0x0000001821047221 */ /* 0x010fc60000000000 */
[----:B0-----:R-:W0:Y:S01]  /*0c90*/  LDC.64 R8, c[0x0][0x240] ;  /* 0x00009000ff087b82 */ /* 0x001e220000000a00 */
[----:B------:R-:W1:Y:S04]  /*0ca0*/  LDS R13, [R0] ;  /* 0x00000000000d7984 */ /* 0x000e680000000800 */
[----:B------:R-:W2:Y:S04]  /*0cb0*/  LDS R14, [R0+0x200] ;  /* 0x00020000000e7984 */ /* 0x000ea80000000800 */
[----:B------:R-:W3:Y:S04]  /*0cc0*/  LDS R10, [R0+0x400] ;  /* 0x00040000000a7984 */ /* 0x000ee80000000800 */
[----:B------:R-:W4:Y:S01]  /*0cd0*/  LDS R11, [R0+0x600] ;  /* 0x00060000000b7984 */ /* 0x000f220000000800 */
[----:B------:R-:W-:Y:S01]  /*0ce0*/  FADD R5, R32, R25 ;  /* 0x0000001920057221 */ /* 0x000fe20000000000 */
[----:B------:R-:W-:Y:S01]  /*0cf0*/  FADD R6, R31, R26 ;  /* 0x0000001a1f067221 */ /* 0x000fe20000000000 */
[----:B------:R-:W-:Y:S01]  /*0d00*/  FADD R7, R30, R27 ;  /* 0x0000001b1e077221 */ /* 0x000fe20000000000 */
[----:B------:R-:W-:Y:S01]  /*0d10*/  BAR.SYNC.DEFER_BLOCKING 0x0 ;  /* 0x0000000000007b1d */ /* 0x000fe20000010000 */
[----:B------:R-:W-:-:S02]  /*0d20*/  FSETP.GEU.AND P4, PT, R33, -R24, PT ;  /* 0x800000182100720b */ /* 0x000fc40003f8e000 */
[----:B------:R-:W-:Y:S02]  /*0d30*/  FSETP.GEU.AND P3, PT, R32, -R25, PT ;  /* 0x800000192000720b */ /* 0x000fe40003f6e000 */
[----:B------:R-:W-:Y:S02]  /*0d40*/  FSETP.GEU.AND P2, PT, R31, -R26, PT ;  /* 0x8000001a1f00720b */ /* 0x000fe40003f4e000 */
[----:B------:R-:W-:Y:S02]  /*0d50*/  FSETP.GEU.AND P1, PT, R30, -R27, PT ;  /* 0x8000001b1e00720b */ /* 0x000fe40003f2e000 */
[----:B------:R-:W-:Y:S02]  /*0d60*/  FSEL R4, R4, RZ, P4 ;  /* 0x000000ff04047208 */ /* 0x000fe40002000000 */
[----:B------:R-:W-:Y:S02]  /*0d70*/  FSEL R5, R5, RZ, P3 ;  /* 0x000000ff05057208 */ /* 0x000fe40001800000 */
[----:B------:R-:W-:-:S02]  /*0d80*/  FSEL R6, R6, RZ, P2 ;  /* 0x000000ff06067208 */ /* 0x000fc40001000000 */
[----:B------:R-:W-:-:S05]  /*0d90*/  FSEL R7, R7, RZ, P1 ;  /* 0x000000ff07077208 */ /* 0x000fca0000800000 */
[----:B------:R5:W-:Y:S01]  /*0da0*/  STS.128 [R12], R4 ;  /* 0x000000040c007388 */ /* 0x000be20000000c00 */
[----:B------:R-:W-:Y:S01]  /*0db0*/  BAR.SYNC.DEFER_BLOCKING 0x0 ;  /* 0x0000000000007b1d */ /* 0x000fe20000010000 */
[C---:B------:R-:W-:Y:S02]  /*0dc0*/  LOP3.LUT R19, R3.reuse, 0x80, RZ, 0xfc, !PT ;  /* 0x0000008003137812 */ /* 0x040fe400078efcff */
[----:B------:R-:W-:Y:S02]  /*0dd0*/  ISETP.LT.AND P2, PT, R3, 0x400, !P0 ;  /* 0x000004000300780c */ /* 0x000fe40004741270 */
[----:B------:R-:W-:Y:S02]  /*0de0*/  ISETP.LT.AND P1, PT, R19, 0x400, !P0 ;  /* 0x000004001300780c */ /* 0x000fe40004721270 */
[----:B------:R-:W-:Y:S01]  /*0df0*/  LEA R21, R3, R2, 0x6 ;  /* 0x0000000203157211 */ /* 0x000fe200078e30ff */
[----:B------:R-:W3:Y:S04]  /*0e00*/  LDS R17, [R0] ;  /* 0x0000000000117984 */ /* 0x000ee80000000800 */
[----:B------:R-:W3:Y:S04]  /*0e10*/  LDS R16, [R0+0x200] ;  /* 0x0002000000107984 */ /* 0x000ee80000000800 */
[----:B------:R-:W4:Y:S01]  /*0e20*/  LDS R15, [R0+0x400] ;  /* 0x00040000000f7984 */ /* 0x000f220000000800 */
[----:B------:R-:W-:Y:S01]  /*0e30*/  IMAD R23, R19, 0x40, R2 ;  /* 0x0000004013177824 */ /* 0x000fe200078e0202 */
[----:B------:R-:W-:Y:S01]  /*0e40*/  LOP3.LUT R27, R3, 0x100, RZ, 0xfc, !PT ;  /* 0x00000100031b7812 */ /* 0x000fe200078efcff */
[----:B0-----:R-:W-:Y:S01]  /*0e50*/  IMAD.WIDE R18, R21, 0x4, R8 ;  /* 0x0000000415127825 */ /* 0x001fe200078e0208 */
[----:B------:R-:W-:-:S03]  /*0e60*/  LOP3.LUT R25, R3, 0x180, RZ, 0xfc, !PT ;  /* 0x0000018003197812 */ /* 0x000fc600078efcff */
[----:B------:R-:W-:Y:S01]  /*0e70*/  IMAD.WIDE R20, R23, 0x4, R8 ;  /* 0x0000000417147825 */ /* 0x000fe200078e0208 */
[C---:B------:R-:W-:Y:S02]  /*0e80*/  LOP3.LUT R23, R3.reuse, 0x200, RZ, 0xfc, !PT ;  /* 0x0000020003177812 */ /* 0x040fe400078efcff */
[C---:B-----5:R-:W-:Y:S02]  /*0e90*/  LOP3.LUT R7, R3.reuse, 0x280, RZ, 0xfc, !PT ;  /* 0x0000028003077812 */ /* 0x060fe400078efcff */
[----:B------:R-:W-:Y:S02]  /*0ea0*/  LOP3.LUT R5, R3, 0x300, RZ, 0xfc, !PT ;  /* 0x0000030003057812 */ /* 0x000fe400078efcff */
[----:B------:R-:W-:Y:S01]  /*0eb0*/  ISETP.LT.AND P5, PT, R27, 0x400, !P0 ;  /* 0x000004001b00780c */ /* 0x000fe200047a1270 */
[----:B-1----:R0:W-:Y:S01]  /*0ec0*/  @P2 STG.E desc[UR6][R18.64], R13 ;  /* 0x0000000d12002986 */ /* 0x0021e2000c101906 */
[----:B------:R-:W-:Y:S02]  /*0ed0*/  LOP3.LUT R3, R3, 0x380, RZ, 0xfc, !PT ;  /* 0x0000038003037812 */ /* 0x000fe400078efcff */
[----:B------:R-:W-:Y:S01]  /*0ee0*/  ISETP.LT.AND P4, PT, R25, 0x400, !P0 ;  /* 0x000004001900780c */ /* 0x000fe20004781270 */
[----:B--2---:R1:W-:Y:S01]  /*0ef0*/  @P1 STG.E desc[UR6][R20.64], R14 ;  /* 0x0000000e14001986 */ /* 0x0043e2000c101906 */
[----:B------:R-:W-:Y:S01]  /*0f00*/  ISETP.LT.AND P3, PT, R23, 0x400, !P0 ;  /* 0x000004001700780c */ /* 0x000fe20004761270 */
[----:B------:R-:W-:Y:S01]  /*0f10*/  IMAD R27, R27, 0x40, R2 ;  /* 0x000000401b1b7824 */ /* 0x000fe200078e0202 */
[----:B------:R-:W-:-:S02]  /*0f20*/  ISETP.LT.AND P2, PT, R7, 0x400, !P0 ;  /* 0x000004000700780c */ /* 0x000fc40004741270 */
[----:B------:R-:W-:Y:S02]  /*0f30*/  ISETP.LT.AND P1, PT, R5, 0x400, !P0 ;  /* 0x000004000500780c */ /* 0x000fe40004721270 */
[-C--:B------:R-:W-:Y:S01]  /*0f40*/  LEA R25, R25, R2.reuse, 0x6 ;  /* 0x0000000219197211 */ /* 0x080fe200078e30ff */
[--C-:B0-----:R-:W-:Y:S01]  /*0f50*/  IMAD R13, R23, 0x40, R2.reuse ;  /* 0x00000040170d7824 */ /* 0x101fe200078e0202 */
[----:B------:R-:W-:Y:S01]  /*0f60*/  ISETP.LT.AND P0, PT, R3, 0x400, !P0 ;  /* 0x000004000300780c */ /* 0x000fe20004701270 */
[----:B------:R-:W-:Y:S01]  /*0f70*/  IMAD R19, R7, 0x40, R2 ;  /* 0x0000004007137824 */ /* 0x000fe200078e0202 */
[----:B-1----:R-:W-:Y:S01]  /*0f80*/  LEA R21, R5, R2, 0x6 ;  /* 0x0000000205157211 */ /* 0x002fe200078e30ff */
[----:B------:R-:W-:-:S04]  /*0f90*/  IMAD.WIDE R4, R27, 0x4, R8 ;  /* 0x000000041b047825 */ /* 0x000fc800078e0208 */
[--C-:B------:R-:W-:Y:S01]  /*0fa0*/  IMAD.WIDE R6, R25, 0x4, R8.reuse ;  /* 0x0000000419067825 */ /* 0x100fe200078e0208 */
[----:B---3--:R0:W-:Y:S03]  /*0fb0*/  @P5 STG.E desc[UR6][R4.64], R10 ;  /* 0x0000000a04005986 */ /* 0x0081e6000c101906 */
[--C-:B------:R-:W-:Y:S01]  /*0fc0*/  IMAD.WIDE R12, R13, 0x4, R8.reuse ;  /* 0x000000040d0c7825 */ /* 0x100fe200078e0208 */
[----:B----4-:R0:W-:Y:S03]  /*0fd0*/  @P4 STG.E desc[UR6][R6.64], R11 ;  /* 0x0000000b06004986 */ /* 0x0101e6000c101906 */
[--C-:B------:R-:W-:Y:S01]  /*0fe0*/  IMAD.WIDE R18, R19, 0x4, R8.reuse ;  /* 0x0000000413127825 */ /* 0x100fe200078e0208 */
[----:B------:R0:W-:Y:S03]  /*0ff0*/  @P3 STG.E desc[UR6][R12.64], R17 ;  /* 0x000000110c003986 */ /* 0x0001e6000c101906 */
[----:B------:R-:W-:Y:S01]  /*1000*/  IMAD.WIDE R20, R21, 0x4, R8 ;  /* 0x0000000415147825 */ /* 0x000fe200078e0208 */
[----:B------:R0:W-:Y:S04]  /*1010*/  @P2 STG.E desc[UR6][R18.64], R16 ;  /* 0x0000001012002986 */ /* 0x0001e8000c101906 */
[----:B------:R0:W-:Y:S02]  /*1020*/  @P1 STG.E desc[UR6][R20.64], R15 ;  /* 0x0000000f14001986 */ /* 0x0001e4000c101906 */
[----:B0-----:R-:W-:Y:S05]  /*1030*/  @!P0 EXIT ;  /* 0x000000000000894d */ /* 0x001fea0003800000 */
[----:B0-----:R-:W0:Y:S01]  /*1040*/  LDS R5, [R0+0x600] ;  /* 0x0006000000057984 */ /* 0x001e220000000800 */
[----:B------:R-:W-:-:S04]  /*1050*/  IMAD R3, R3, 0x40, R2 ;  /* 0x0000004003037824 */ /* 0x000fc800078e0202 */
[----:B------:R-:W-:-:S05]  /*1060*/  IMAD.WIDE R8, R3, 0x4, R8 ;  /* 0x0000000403087825 */ /* 0x000fca00078e0208 */
[----:B0-----:R-:W-:Y:S01]  /*1070*/  STG.E desc[UR6][R8.64], R5 ;  /* 0x0000000508007986 */ /* 0x001fe2000c101906 */
[----:B------:R-:W-:Y:S05]  /*1080*/  EXIT ;  /* 0x000000000000794d */ /* 0x000fea0003800000 */
.L_x_0:
[----:B------:R-:W-:-:S00]  /*1090*/  BRA `(.L_x_0) ;  /* 0xfffffffc00fc7947 */ /* 0x000fc0000383ffff */
[----:B------:R-:W-:-:S00]  /*10a0*/  NOP ;  /* 0x0000000000007918 */ /* 0x000fc00000000000 */
        /* <DEDUP_REMOVED lines=13> */
.L_x_1:


//--------------------- .nv.global.init           --------------------------
	.section	.nv.global.init,"aw",@progbits
.nv.global.init:
	.type		_$_str,@object
	.size		_$_str,(_$_str_$_2 - _$_str)
_$_str:
        /*0000*/ 	.byte	0x5f, 0x5f, 0x43, 0x55, 0x44, 0x41, 0x5f, 0x46, 0x54, 0x5a, 0x00
	.type		_$_str_$_2,@object
	.size		_$_str_$_2,(.L_1 - _$_str_$_2)
_$_str_$_2:
        /*000b*/ 	.byte	0x5f, 0x5f, 0x43, 0x55, 0x44, 0x41, 0x5f, 0x50, 0x52, 0x45, 0x43, 0x5f, 0x53, 0x51, 0x52, 0x54
        /*001b*/ 	.byte	0x00
.L_1:


//--------------------- .nv.shared.triton_poi_fused__native_batch_norm_legit_no_training_add_relu_24 --------------------------
	.section	.nv.shared.triton_poi_fused__native_batch_norm_legit_no_training_add_relu_24,"aw",@nobits
	.sectionflags	@""
	.align	16
	.zero		1024


//--------------------- .nv.constant0.triton_poi_fused__native_batch_norm_legit_no_training_add_relu_24 --------------------------
	.section	.nv.constant0.triton_poi_fused__native_batch_norm_legit_no_training_add_relu_24,"a",@progbits
	.sectionflags	@""
	.align	4
.nv.constant0.triton_poi_fused__native_batch_norm_legit_no_training_add_relu_24:
	.zero		592
